	.headerflags	@"EF_CUDA_TEXMODE_UNIFIED EF_CUDA_64BIT_ADDRESS EF_CUDA_SM86 EF_CUDA_VIRTUAL_SM(EF_CUDA_SM86)"
	.elftype	@"ET_EXEC"


//--------------------- .nv.info                  --------------------------
	.section	.nv.info,"",@"SHT_CUDA_INFO"
	.align	4


	//----- nvinfo : EIATTR_REGCOUNT
	.align		4
        /*0000*/ 	.byte	0x04, 0x2f
        /*0002*/ 	.short	(.L_1 - .L_0)
	.align		4
.L_0:
        /*0004*/ 	.word	index@(triton_mm)
        /*0008*/ 	.word	0x00000040


	//----- nvinfo : EIATTR_MIN_STACK_SIZE
	.align		4
.L_1:
        /*000c*/ 	.byte	0x04, 0x12
        /*000e*/ 	.short	(.L_3 - .L_2)
	.align		4
.L_2:
        /*0010*/ 	.word	index@(triton_mm)
        /*0014*/ 	.word	0x00000000


	//----- nvinfo : EIATTR_FRAME_SIZE
	.align		4
.L_3:
        /*0018*/ 	.byte	0x04, 0x11
        /*001a*/ 	.short	(.L_5 - .L_4)
	.align		4
.L_4:
        /*001c*/ 	.word	index@(triton_mm)
        /*0020*/ 	.word	0x00000000


	//----- nvinfo : EIATTR_MIN_STACK_SIZE
	.align		4
.L_5:
        /*0024*/ 	.byte	0x04, 0x12
        /*0026*/ 	.short	(.L_7 - .L_6)
	.align		4
.L_6:
        /*0028*/ 	.word	index@(triton_mm)
        /*002c*/ 	.word	0x00000000
.L_7:


//--------------------- .nv.info.triton_mm        --------------------------
	.section	.nv.info.triton_mm,"",@"SHT_CUDA_INFO"
	.sectionflags	@""
	.align	4


	//----- nvinfo : EIATTR_CUDA_API_VERSION
	.align		4
        /*0000*/ 	.byte	0x04, 0x37
        /*0002*/ 	.short	(.L_9 - .L_8)
.L_8:
        /*0004*/ 	.word	0x0000007c


	//----- nvinfo : EIATTR_SW2861232_WAR
	.align		4
.L_9:
        /*0008*/ 	.byte	0x01, 0x35
	.zero		2


	//----- nvinfo : EIATTR_PARAM_CBANK
	.align		4
        /*000c*/ 	.byte	0x04, 0x0a
        /*000e*/ 	.short	(.L_11 - .L_10)
	.align		4
.L_10:
        /*0010*/ 	.word	index@(.nv.constant0.triton_mm)
        /*0014*/ 	.short	0x0160
        /*0016*/ 	.short	0x0020


	//----- nvinfo : EIATTR_CBANK_PARAM_SIZE
	.align		4
.L_11:
        /*0018*/ 	.byte	0x03, 0x19
        /*001a*/ 	.short	0x0020


	//----- nvinfo : EIATTR_KPARAM_INFO
	.align		4
        /*001c*/ 	.byte	0x04, 0x17
        /*001e*/ 	.short	(.L_13 - .L_12)
.L_12:
        /*0020*/ 	.word	0x00000000
        /*0024*/ 	.short	0x0003
        /*0026*/ 	.short	0x0018
        /*0028*/ 	.byte	0x00, 0xf4, 0x21, 0x00


	//----- nvinfo : EIATTR_KPARAM_INFO
	.align		4
.L_13:
        /*002c*/ 	.byte	0x04, 0x17
        /*002e*/ 	.short	(.L_15 - .L_14)
.L_14:
        /*0030*/ 	.word	0x00000000
        /*0034*/ 	.short	0x0002
        /*0036*/ 	.short	0x0010
        /*0038*/ 	.byte	0x00, 0xf4, 0x21, 0x00


	//----- nvinfo : EIATTR_KPARAM_INFO
	.align		4
.L_15:
        /*003c*/ 	.byte	0x04, 0x17
        /*003e*/ 	.short	(.L_17 - .L_16)
.L_16:
        /*0040*/ 	.word	0x00000000
        /*0044*/ 	.short	0x0001
        /*0046*/ 	.short	0x0008
        /*0048*/ 	.byte	0x00, 0xf4, 0x21, 0x00


	//----- nvinfo : EIATTR_KPARAM_INFO
	.align		4
.L_17:
        /*004c*/ 	.byte	0x04, 0x17
        /*004e*/ 	.short	(.L_19 - .L_18)
.L_18:
        /*0050*/ 	.word	0x00000000
        /*0054*/ 	.short	0x0000
        /*0056*/ 	.short	0x0000
        /*0058*/ 	.byte	0x00, 0xf4, 0x21, 0x00


	//----- nvinfo : EIATTR_MAXREG_COUNT
	.align		4
.L_19:
        /*005c*/ 	.byte	0x03, 0x1b
        /*005e*/ 	.short	0x00ff


	//----- nvinfo : EIATTR_EXIT_INSTR_OFFSETS
	.align		4
        /*0060*/ 	.byte	0x04, 0x1c
        /*0062*/ 	.short	(.L_21 - .L_20)


	//   ....[0]....
.L_20:
        /*0064*/ 	.word	0x00001930


	//   ....[1]....
        /*0068*/ 	.word	0x00001980


	//----- nvinfo : EIATTR_REQNTID
	.align		4
.L_21:
        /*006c*/ 	.byte	0x04, 0x10
        /*006e*/ 	.short	(.L_23 - .L_22)
.L_22:
        /*0070*/ 	.word	0x00000100
        /*0074*/ 	.word	0x00000001
        /*0078*/ 	.word	0x00000001
.L_23:


//--------------------- .nv.callgraph             --------------------------
	.section	.nv.callgraph,"",@"SHT_CUDA_CALLGRAPH"
	.align	4
	.sectionentsize	8
	.align		4
        /*0000*/ 	.word	0x00000000
	.align		4
        /*0004*/ 	.word	0xffffffff
	.align		4
        /*0008*/ 	.word	0x00000000
	.align		4
        /*000c*/ 	.word	0xfffffffe
	.align		4
        /*0010*/ 	.word	0x00000000
	.align		4
        /*0014*/ 	.word	0xfffffffd
	.align		4
        /*0018*/ 	.word	0x00000000
	.align		4
        /*001c*/ 	.word	0xfffffffc


//--------------------- .nv.rel.action            --------------------------
	.section	.nv.rel.action,"",@"SHT_CUDA_RELOCINFO"
	.align	8
	.sectionentsize	8
        /*0000*/ 	.byte	0x73, 0x00, 0x00, 0x00, 0x00, 0x00, 0x00, 0x00, 0x00, 0x00, 0x00, 0x11, 0x25, 0x00, 0x05, 0x36


//--------------------- .nv.constant0.triton_mm   --------------------------
	.section	.nv.constant0.triton_mm,"a",@progbits
	.sectionflags	@""
	.align	4
.nv.constant0.triton_mm:
	.zero		384


//--------------------- .text.triton_mm           --------------------------
	.section	.text.triton_mm,"ax",@progbits
	.sectionflags	@"SHF_BARRIERS=1"
	.sectioninfo	@"SHI_REGISTERS=64"
	.align	128
        .global         triton_mm
        .type           triton_mm,@function
        .size           triton_mm,(.L_x_2 - triton_mm)
        .other          triton_mm,@"STO_CUDA_ENTRY STV_DEFAULT"
triton_mm:
.text.triton_mm:
[----:B------:R-:W-:Y:S02]  /*0000*/  IMAD.MOV.U32 R1, RZ, RZ, c[0x0][0x28] ;  /* 0x00000a00ff017624 */ /* 0x000fe400078e00ff */
[----:B------:R-:W1:Y:S01]  /*0010*/  S2R R9, SR_CTAID.X ;  /* 0x0000000000097919 */ /* 0x000e620000002500 */
[----:B------:R-:W-:Y:S01]  /*0020*/  IMAD.MOV.U32 R5, RZ, RZ, -0x8 ;  /* 0xfffffff8ff057424 */ /* 0x000fe200078e00ff */
[----:B------:R-:W-:Y:S01]  /*0030*/  ULDC.64 UR4, c[0x0][0x118] ;  /* 0x0000460000047ab9 */ /* 0x000fe20000000a00 */
[----:B------:R-:W-:Y:S01]  /*0040*/  IMAD.MOV.U32 R53, RZ, RZ, 0x2 ;  /* 0x00000002ff357424 */ /* 0x000fe200078e00ff */
[----:B------:R-:W2:Y:S01]  /*0050*/  S2R R45, SR_TID.X ;  /* 0x00000000002d7919 */ /* 0x000ea20000002100 */
[----:B------:R-:W-:Y:S01]  /*0060*/  IMAD.MOV.U32 R52, RZ, RZ, -0x1 ;  /* 0xffffffffff347424 */ /* 0x000fe200078e00ff */
[----:B------:R-:W-:Y:S01]  /*0070*/  CS2R R36, SRZ ;  /* 0x0000000000247805 */ /* 0x000fe2000001ff00 */
[----:B------:R-:W-:Y:S01]  /*0080*/  IMAD.MOV.U32 R44, RZ, RZ, RZ ;  /* 0x000000ffff2c7224 */ /* 0x000fe200078e00ff */
[----:B------:R-:W-:Y:S01]  /*0090*/  CS2R R38, SRZ ;  /* 0x0000000000267805 */ /* 0x000fe2000001ff00 */
        /* <DEDUP_REMOVED lines=10> */
[C---:B-1----:R-:W-:Y:S01]  /*0140*/  IMAD.HI R0, R9.reuse, 0x2aaaaaab, RZ ;  /* 0x2aaaaaab09007827 */ /* 0x042fe200078e02ff */
[----:B------:R-:W-:-:S02]  /*0150*/  ISETP.GE.AND P2, PT, R9, RZ, PT ;  /* 0x000000ff0900720c */ /* 0x000fc40003f46270 */
[----:B--2---:R-:W-:Y:S01]  /*0160*/  SHF.R.U32.HI R51, RZ, 0x1, R45 ;  /* 0x00000001ff337819 */ /* 0x004fe2000001162d */
[----:B------:R-:W-:Y:S01]  /*0170*/  IMAD.SHL.U32 R12, R45, 0x2, RZ ;  /* 0x000000022d0c7824 */ /* 0x000fe200078e00ff */
[----:B------:R-:W-:Y:S02]  /*0180*/  SHF.R.U32.HI R3, RZ, 0x1f, R0 ;  /* 0x0000001fff037819 */ /* 0x000fe40000011600 */
[----:B------:R-:W-:Y:S02]  /*0190*/  SGXT.U32 R51, R51, 0x7 ;  /* 0x000000073333781a */ /* 0x000fe40000000000 */
[----:B------:R-:W-:-:S05]  /*01a0*/  LEA.HI.SX32 R0, R0, R3, 0x1a ;  /* 0x0000000300007211 */ /* 0x000fca00078fd2ff */
[C---:B------:R-:W-:Y:S02]  /*01b0*/  IMAD R2, R0.reuse, R5, 0x4 ;  /* 0x0000000400027424 */ /* 0x040fe400078e0205 */
[----:B------:R-:W-:-:S03]  /*01c0*/  IMAD R7, R0, -0x180, R9 ;  /* 0xfffffe8000077824 */ /* 0x000fc600078e0209 */
[----:B------:R-:W-:Y:S02]  /*01d0*/  IMNMX R4, R2, 0x8, PT ;  /* 0x0000000802047817 */ /* 0x000fe40003800200 */
[----:B------:R-:W-:Y:S02]  /*01e0*/  IABS R8, R7 ;  /* 0x0000000700087213 */ /* 0x000fe40000000000 */
[-C--:B------:R-:W-:Y:S02]  /*01f0*/  IABS R11, R4.reuse ;  /* 0x00000004000b7213 */ /* 0x080fe40000000000 */
[----:B------:R-:W-:Y:S02]  /*0200*/  LOP3.LUT R7, R7, R4, RZ, 0x3c, !PT ;  /* 0x0000000407077212 */ /* 0x000fe400078e3cff */
[----:B------:R-:W1:Y:S02]  /*0210*/  I2F.RP R5, R11 ;  /* 0x0000000b00057306 */ /* 0x000e640000209400 */
[----:B------:R-:W-:-:S02]  /*0220*/  ISETP.GE.AND P4, PT, R7, RZ, PT ;  /* 0x000000ff0700720c */ /* 0x000fc40003f86270 */
[----:B------:R-:W-:-:S04]  /*0230*/  SHF.R.U32.HI R7, RZ, 0x2, R45 ;  /* 0x00000002ff077819 */ /* 0x000fc8000001162d */
[----:B------:R-:W-:Y:S01]  /*0240*/  SGXT.U32 R7, R7, 0x5 ;  /* 0x000000050707781a */ /* 0x000fe20000000000 */
[----:B-1----:R-:W1:Y:S02]  /*0250*/  MUFU.RCP R5, R5 ;  /* 0x0000000500057308 */ /* 0x002e640000001000 */
[----:B-1----:R-:W-:Y:S02]  /*0260*/  IADD3 R2, R5, 0xffffffe, RZ ;  /* 0x0ffffffe05027810 */ /* 0x002fe40007ffe0ff */
[----:B------:R-:W-:Y:S01]  /*0270*/  IABS R5, R9 ;  /* 0x0000000900057213 */ /* 0x000fe20000000000 */
[----:B------:R-:W-:-:S03]  /*0280*/  IMAD.SHL.U32 R9, R45, 0x10, RZ ;  /* 0x000000102d097824 */ /* 0x000fc600078e00ff */
[----:B------:R1:W2:Y:S02]  /*0290*/  F2I.FTZ.U32.TRUNC.NTZ R3, R2 ;  /* 0x0000000200037305 */ /* 0x0002a4000021f000 */
[----:B------:R-:W-:Y:S01]  /*02a0*/  LOP3.LUT R14, R12, 0x10, R9, 0x48, !PT ;  /* 0x000000100c0e7812 */ /* 0x000fe200078e4809 */
[----:B-1----:R-:W-:Y:S02]  /*02b0*/  IMAD.MOV.U32 R2, RZ, RZ, RZ ;  /* 0x000000ffff027224 */ /* 0x002fe400078e00ff */
[----:B--2---:R-:W-:-:S04]  /*02c0*/  IMAD.MOV R6, RZ, RZ, -R3 ;  /* 0x000000ffff067224 */ /* 0x004fc800078e0a03 */
[----:B------:R-:W-:Y:S01]  /*02d0*/  IMAD R13, R6, R11, RZ ;  /* 0x0000000b060d7224 */ /* 0x000fe200078e02ff */
[----:B------:R-:W-:-:S03]  /*02e0*/  IABS R6, R4 ;  /* 0x0000000400067213 */ /* 0x000fc60000000000 */
[----:B------:R-:W-:-:S04]  /*02f0*/  IMAD.HI.U32 R3, R3, R13, R2 ;  /* 0x0000000d03037227 */ /* 0x000fc800078e0002 */
[----:B------:R-:W-:Y:S02]  /*0300*/  IMAD.MOV R6, RZ, RZ, -R6 ;  /* 0x000000ffff067224 */ /* 0x000fe400078e0a06 */
[----:B------:R-:W-:-:S04]  /*0310*/  IMAD.HI.U32 R2, R3, R5, RZ ;  /* 0x0000000503027227 */ /* 0x000fc800078e00ff */
[----:B------:R-:W-:-:S04]  /*0320*/  IMAD.HI.U32 R3, R3, R8, RZ ;  /* 0x0000000803037227 */ /* 0x000fc800078e00ff */
[-C--:B------:R-:W-:Y:S02]  /*0330*/  IMAD R2, R2, R6.reuse, R5 ;  /* 0x0000000602027224 */ /* 0x080fe400078e0205 */
[----:B------:R-:W-:-:S03]  /*0340*/  IMAD R5, R3, R6, R8 ;  /* 0x0000000603057224 */ /* 0x000fc600078e0208 */
[C---:B------:R-:W-:Y:S02]  /*0350*/  ISETP.GT.U32.AND P0, PT, R11.reuse, R2, PT ;  /* 0x000000020b00720c */ /* 0x040fe40003f04070 */
[----:B------:R-:W-:-:S11]  /*0360*/  ISETP.GT.U32.AND P3, PT, R11, R5, PT ;  /* 0x000000050b00720c */ /* 0x000fd60003f64070 */
[--C-:B------:R-:W-:Y:S02]  /*0370*/  @!P0 IMAD.IADD R2, R2, 0x1, -R11.reuse ;  /* 0x0000000102028824 */ /* 0x100fe400078e0a0b */
[----:B------:R-:W-:Y:S01]  /*0380*/  @!P3 IMAD.IADD R5, R5, 0x1, -R11 ;  /* 0x000000010505b824 */ /* 0x000fe200078e0a0b */
[----:B------:R-:W-:Y:S02]  /*0390*/  @!P3 IADD3 R3, R3, 0x1, RZ ;  /* 0x000000010303b810 */ /* 0x000fe40007ffe0ff */
[----:B------:R-:W-:Y:S02]  /*03a0*/  ISETP.GT.U32.AND P1, PT, R11, R2, PT ;  /* 0x000000020b00720c */ /* 0x000fe40003f24070 */
[----:B------:R-:W-:-:S11]  /*03b0*/  ISETP.GE.U32.AND P0, PT, R5, R11, PT ;  /* 0x0000000b0500720c */ /* 0x000fd60003f06070 */
[----:B------:R-:W-:Y:S01]  /*03c0*/  @!P1 IMAD.IADD R2, R2, 0x1, -R11 ;  /* 0x0000000102029824 */ /* 0x000fe200078e0a0b */
[----:B------:R-:W-:Y:S02]  /*03d0*/  LOP3.LUT R11, R9, 0x10, RZ, 0xc0, !PT ;  /* 0x00000010090b7812 */ /* 0x000fe400078ec0ff */
[----:B------:R-:W-:Y:S01]  /*03e0*/  @P0 IADD3 R3, R3, 0x1, RZ ;  /* 0x0000000103030810 */ /* 0x000fe20007ffe0ff */
[----:B------:R-:W-:Y:S01]  /*03f0*/  @!P2 IMAD.MOV R2, RZ, RZ, -R2 ;  /* 0x000000ffff02a224 */ /* 0x000fe200078e0a02 */
[----:B------:R-:W-:-:S03]  /*0400*/  ISETP.NE.AND P0, PT, R4, RZ, PT ;  /* 0x000000ff0400720c */ /* 0x000fc60003f05270 */
[----:B------:R-:W-:Y:S01]  /*0410*/  IMAD.MOV.U32 R6, RZ, RZ, R3 ;  /* 0x000000ffff067224 */ /* 0x000fe200078e0003 */
[----:B------:R-:W-:Y:S02]  /*0420*/  LOP3.LUT R3, RZ, R4, RZ, 0x33, !PT ;  /* 0x00000004ff037212 */ /* 0x000fe400078e33ff */
[----:B------:R-:W-:Y:S01]  /*0430*/  LOP3.LUT R4, R45, 0x80, RZ, 0xc0, !PT ;  /* 0x000000802d047812 */ /* 0x000fe200078ec0ff */
[----:B------:R-:W-:Y:S01]  /*0440*/  @!P4 IMAD.MOV R6, RZ, RZ, -R6 ;  /* 0x000000ffff06c224 */ /* 0x000fe200078e0a06 */
[C---:B------:R-:W-:Y:S02]  /*0450*/  SEL R5, R3.reuse, R2, !P0 ;  /* 0x0000000203057207 */ /* 0x040fe40004000000 */
[----:B------:R-:W-:Y:S02]  /*0460*/  SHF.R.U32.HI R8, RZ, 0x2, R4 ;  /* 0x00000002ff087819 */ /* 0x000fe40000011604 */
[----:B------:R-:W-:Y:S01]  /*0470*/  SEL R3, R3, R6, !P0 ;  /* 0x0000000603037207 */ /* 0x000fe20004000000 */
[----:B------:R-:W-:Y:S01]  /*0480*/  IMAD R5, R0, 0x8, R5 ;  /* 0x0000000800057824 */ /* 0x000fe200078e0205 */
[----:B------:R-:W-:-:S03]  /*0490*/  LOP3.LUT R7, R7, R8, RZ, 0xfc, !PT ;  /* 0x0000000807077212 */ /* 0x000fc600078efcff */
[----:B------:R-:W-:Y:S01]  /*04a0*/  IMAD.SHL.U32 R2, R5, 0x80, RZ ;  /* 0x0000008005027824 */ /* 0x000fe200078e00ff */
[----:B------:R-:W-:Y:S01]  /*04b0*/  SHF.R.S32.HI R6, RZ, 0x18, R5 ;  /* 0x00000018ff067819 */ /* 0x000fe20000011405 */
[----:B------:R-:W-:-:S03]  /*04c0*/  IMAD.SHL.U32 R0, R3, 0x40, RZ ;  /* 0x0000004003007824 */ /* 0x000fc600078e00ff */
[----:B------:R-:W-:Y:S02]  /*04d0*/  SGXT R6, R6, 0x1 ;  /* 0x000000010606781a */ /* 0x000fe40000000200 */
[----:B------:R-:W-:Y:S01]  /*04e0*/  LOP3.LUT R3, R2, R51, RZ, 0xfc, !PT ;  /* 0x0000003302037212 */ /* 0x000fe200078efcff */
[----:B------:R-:W-:Y:S01]  /*04f0*/  IMAD R51, R51, 0x20, R14 ;  /* 0x0000002033337824 */ /* 0x000fe200078e020e */
[----:B------:R-:W-:Y:S02]  /*0500*/  LOP3.LUT R4, R0, R7, RZ, 0xfc, !PT ;  /* 0x0000000700047212 */ /* 0x000fe400078efcff */
[----:B------:R-:W-:-:S03]  /*0510*/  LEA.HI R6, R6, R3, RZ, 0x9 ;  /* 0x0000000306067211 */ /* 0x000fc600078f48ff */
[----:B------:R-:W-:Y:S01]  /*0520*/  IMAD.HI R5, R4, 0x2aaaaaab, RZ ;  /* 0x2aaaaaab04057827 */ /* 0x000fe200078e02ff */
[----:B------:R-:W-:-:S04]  /*0530*/  LOP3.LUT R6, R6, 0xffe00, RZ, 0xc0, !PT ;  /* 0x000ffe0006067812 */ /* 0x000fc800078ec0ff */
[----:B------:R-:W-:Y:S01]  /*0540*/  SHF.R.U32.HI R10, RZ, 0x1f, R5 ;  /* 0x0000001fff0a7819 */ /* 0x000fe20000011605 */
[----:B------:R-:W-:Y:S01]  /*0550*/  IMAD.IADD R6, R3, 0x1, -R6 ;  /* 0x0000000103067824 */ /* 0x000fe200078e0a06 */
[----:B------:R-:W-:Y:S02]  /*0560*/  SHF.R.U32.HI R3, RZ, 0x2, R45 ;  /* 0x00000002ff037819 */ /* 0x000fe4000001162d */
[----:B------:R-:W-:Y:S01]  /*0570*/  LEA.HI R5, R5, R10, RZ, 0x17 ;  /* 0x0000000a05057211 */ /* 0x000fe200078fb8ff */
[----:B------:R-:W-:Y:S01]  /*0580*/  IMAD R13, R6, 0x3000, R11 ;  /* 0x00003000060d7824 */ /* 0x000fe200078e020b */
[----:B------:R-:W-:Y:S01]  /*0590*/  LOP3.LUT R6, R3, 0x10, RZ, 0xc0, !PT ;  /* 0x0000001003067812 */ /* 0x000fe200078ec0ff */
[----:B------:R-:W-:Y:S02]  /*05a0*/  IMAD.SHL.U32 R11, R45, 0x8, RZ ;  /* 0x000000082d0b7824 */ /* 0x000fe400078e00ff */
[----:B------:R-:W-:Y:S01]  /*05b0*/  IMAD R5, R5, -0xc00, R4 ;  /* 0xfffff40005057824 */ /* 0x000fe200078e0204 */
[----:B------:R-:W-:Y:S01]  /*05c0*/  LOP3.LUT R4, R3, 0x8, RZ, 0xc0, !PT ;  /* 0x0000000803047812 */ /* 0x000fe200078ec0ff */
[----:B------:R-:W-:Y:S01]  /*05d0*/  IMAD.SHL.U32 R10, R45, 0x4, RZ ;  /* 0x000000042d0a7824 */ /* 0x000fe200078e00ff */
[----:B------:R-:W-:-:S02]  /*05e0*/  LOP3.LUT R16, R11, 0x18, RZ, 0xc0, !PT ;  /* 0x000000180b107812 */ /* 0x000fc400078ec0ff */
[--C-:B------:R-:W-:Y:S02]  /*05f0*/  LOP3.LUT R3, R6, 0xf, R45.reuse, 0xf8, !PT ;  /* 0x0000000f06037812 */ /* 0x100fe400078ef82d */
[----:B------:R-:W-:Y:S01]  /*0600*/  LOP3.LUT R46, R12, 0x10, R10, 0x48, !PT ;  /* 0x000000100c2e7812 */ /* 0x000fe200078e480a */
[----:B------:R-:W-:Y:S01]  /*0610*/  IMAD R5, R5, 0x3000, R16 ;  /* 0x0000300005057824 */ /* 0x000fe200078e0210 */
[----:B------:R-:W-:Y:S02]  /*0620*/  IADD3 R12, P0, R13, c[0x0][0x160], RZ ;  /* 0x000058000d0c7a10 */ /* 0x000fe40007f1e0ff */
[--C-:B------:R-:W-:Y:S02]  /*0630*/  LOP3.LUT R50, R16, 0x10, R45.reuse, 0x78, !PT ;  /* 0x0000001010327812 */ /* 0x100fe400078e782d */
[----:B------:R-:W-:Y:S02]  /*0640*/  IADD3 R14, P1, R5, c[0x0][0x168], RZ ;  /* 0x00005a00050e7a10 */ /* 0x000fe40007f3e0ff */
[----:B------:R-:W-:Y:S01]  /*0650*/  LEA.HI.X.SX32 R13, R13, c[0x0][0x164], 0x1, P0 ;  /* 0x000059000d0d7a11 */ /* 0x000fe200000f0eff */
[----:B------:R-:W-:Y:S01]  /*0660*/  IMAD R50, R7, 0x20, R50 ;  /* 0x0000002007327824 */ /* 0x000fe200078e0232 */
[----:B------:R-:W-:Y:S01]  /*0670*/  LEA.HI.X.SX32 R15, R5, c[0x0][0x16c], 0x1, P1 ;  /* 0x00005b00050f7a11 */ /* 0x000fe200008f0eff */
[----:B------:R-:W-:Y:S01]  /*0680*/  CS2R R6, SRZ ;  /* 0x0000000000067805 */ /* 0x000fe2000001ff00 */
[----:B------:R-:W-:Y:S01]  /*0690*/  LOP3.LUT R9, R4, 0x7, R45, 0xf8, !PT ;  /* 0x0000000704097812 */ /* 0x000fe200078ef82d */
[----:B------:R1:W-:Y:S01]  /*06a0*/  LDGSTS.E.BYPASS.128 [R51], [R12.64] ;  /* 0x000000000c337fae */ /* 0x0003e2000b901c44 */
[----:B------:R-:W-:Y:S01]  /*06b0*/  LOP3.LUT R8, R3, R8, RZ, 0xfc, !PT ;  /* 0x0000000803087212 */ /* 0x000fe200078efcff */
[----:B------:R-:W-:Y:S01]  /*06c0*/  IMAD.MOV.U32 R3, RZ, RZ, RZ ;  /* 0x000000ffff037224 */ /* 0x000fe200078e00ff */
[----:B------:R-:W-:Y:S01]  /*06d0*/  LOP3.LUT R47, R45, 0x10, R10, 0x48, !PT ;  /* 0x000000102d2f7812 */ /* 0x000fe200078e480a */
[----:B------:R-:W0:Y:S01]  /*06e0*/  LDGDEPBAR ;  /* 0x00000000000079af */ /* 0x000e220000000000 */
[----:B------:R-:W-:Y:S01]  /*06f0*/  IADD3 R59, P0, R14, 0x60, RZ ;  /* 0x000000600e3b7810 */ /* 0x000fe20007f1e0ff */
[----:B------:R-:W-:Y:S01]  /*0700*/  IMAD R46, R9, 0x20, R46 ;  /* 0x00000020092e7824 */ /* 0x000fe200078e022e */
[----:B------:R-:W-:Y:S01]  /*0710*/  IADD3 R60, P1, R12, 0x60, RZ ;  /* 0x000000600c3c7810 */ /* 0x000fe20007f3e0ff */
[----:B------:R1:W-:Y:S01]  /*0720*/  LDGSTS.E.64 [R50+0x3000], [R14.64] ;  /* 0x030000000e327fae */ /* 0x0003e2000b921a44 */
[----:B------:R-:W-:Y:S01]  /*0730*/  IMAD R47, R8, 0x20, R47 ;  /* 0x00000020082f7824 */ /* 0x000fe200078e022f */
[----:B------:R-:W-:Y:S01]  /*0740*/  CS2R R10, SRZ ;  /* 0x00000000000a7805 */ /* 0x000fe2000001ff00 */
[----:B------:R-:W-:Y:S01]  /*0750*/  CS2R R8, SRZ ;  /* 0x0000000000087805 */ /* 0x000fe2000001ff00 */
[----:B------:R-:W0:Y:S01]  /*0760*/  LDGDEPBAR ;  /* 0x00000000000079af */ /* 0x000e220000000000 */
[----:B------:R-:W-:Y:S01]  /*0770*/  CS2R R4, SRZ ;  /* 0x0000000000047805 */ /* 0x000fe2000001ff00 */
[----:B------:R-:W-:-:S02]  /*0780*/  IMAD.X R61, RZ, RZ, R15, P0 ;  /* 0x000000ffff3d7224 */ /* 0x000fc400000e060f */
[----:B------:R-:W-:Y:S01]  /*0790*/  BAR.SYNC.DEFER_BLOCKING 0x0 ;  /* 0x0000000000007b1d */ /* 0x000fe20000010000 */
[----:B------:R-:W-:-:S05]  /*07a0*/  IMAD.X R55, RZ, RZ, R13, P1 ;  /* 0x000000ffff377224 */ /* 0x000fca00008e060d */
[----:B------:R-:W-:Y:S01]  /*07b0*/  @!PT LDS RZ, [RZ] ;  /* 0x00000000fffff984 */ /* 0x000fe20000000800 */
[----:B------:R-:W-:Y:S01]  /*07c0*/  @!PT LDS RZ, [RZ] ;  /* 0x00000000fffff984 */ /* 0x000fe20000000800 */
[----:B------:R-:W-:Y:S01]  /*07d0*/  @!PT LDS RZ, [RZ] ;  /* 0x00000000fffff984 */ /* 0x000fe20000000800 */
[----:B------:R1:W-:Y:S04]  /*07e0*/  LDGSTS.E.BYPASS.128 [R51+0x1000], [R12.64+0x20] ;  /* 0x010000200c337fae */ /* 0x0003e8000b901c44 */
[----:B------:R-:W0:Y:S04]  /*07f0*/  LDGDEPBAR ;  /* 0x00000000000079af */ /* 0x000e280000000000 */
[----:B------:R1:W-:Y:S04]  /*0800*/  LDGSTS.E.64 [R50+0x3800], [R14.64+0x20] ;  /* 0x038000200e327fae */ /* 0x0003e8000b921a44 */
[----:B------:R-:W0:Y:S04]  /*0810*/  LDGDEPBAR ;  /* 0x00000000000079af */ /* 0x000e280000000000 */
[----:B------:R-:W-:Y:S06]  /*0820*/  BAR.SYNC.DEFER_BLOCKING 0x0 ;  /* 0x0000000000007b1d */ /* 0x000fec0000010000 */
[----:B------:R-:W-:Y:S01]  /*0830*/  @!PT LDS RZ, [RZ] ;  /* 0x00000000fffff984 */ /* 0x000fe20000000800 */
[----:B------:R-:W-:Y:S01]  /*0840*/  @!PT LDS RZ, [RZ] ;  /* 0x00000000fffff984 */ /* 0x000fe20000000800 */
[----:B------:R-:W-:Y:S01]  /*0850*/  @!PT LDS RZ, [RZ] ;  /* 0x00000000fffff984 */ /* 0x000fe20000000800 */
[----:B------:R1:W-:Y:S04]  /*0860*/  LDGSTS.E.BYPASS.128 [R51+0x2000], [R12.64+0x40] ;  /* 0x020000400c337fae */ /* 0x0003e8000b901c44 */
[----:B------:R-:W0:Y:S04]  /*0870*/  LDGDEPBAR ;  /* 0x00000000000079af */ /* 0x000e280000000000 */
[----:B------:R1:W-:Y:S04]  /*0880*/  LDGSTS.E.64 [R50+0x4000], [R14.64+0x40] ;  /* 0x040000400e327fae */ /* 0x0003e8000b921a44 */
[----:B------:R-:W0:Y:S02]  /*0890*/  LDGDEPBAR ;  /* 0x00000000000079af */ /* 0x000e240000000000 */
.L_x_0:
[----:B------:R-:W-:-:S04]  /*08a0*/  DEPBAR.LE SB0, 0x4 ;  /* 0x000081000000791a */ /* 0x000fc80000000000 */
[----:B------:R-:W-:Y:S01]  /*08b0*/  IADD3 R52, R52, 0x1, RZ ;  /* 0x0000000134347810 */ /* 0x000fe20007ffe0ff */
[----:B------:R-:W-:Y:S01]  /*08c0*/  IMAD.MOV.U32 R56, RZ, RZ, R59 ;  /* 0x000000ffff387224 */ /* 0x000fe200078e003b */
[----:B------:R-:W-:Y:S01]  /*08d0*/  IADD3 R53, R53, 0x1, RZ ;  /* 0x0000000135357810 */ /* 0x000fe20007ffe0ff */
[----:B------:R-:W-:Y:S01]  /*08e0*/  IMAD.MOV.U32 R57, RZ, RZ, R61 ;  /* 0x000000ffff397224 */ /* 0x000fe200078e003d */
[----:B------:R-:W-:Y:S01]  /*08f0*/  BAR.SYNC.DEFER_BLOCKING 0x0 ;  /* 0x0000000000007b1d */ /* 0x000fe20000010000 */
[C---:B------:R-:W-:Y:S02]  /*0900*/  ISETP.GE.AND P0, PT, R52.reuse, 0x3, PT ;  /* 0x000000033400780c */ /* 0x040fe40003f06270 */
[----:B------:R-:W-:Y:S02]  /*0910*/  ISETP.GE.AND P1, PT, R53, 0x3, PT ;  /* 0x000000033500780c */ /* 0x000fe40003f26270 */
[----:B------:R-:W-:Y:S02]  /*0920*/  SEL R58, R52, RZ, !P0 ;  /* 0x000000ff343a7207 */ /* 0x000fe40004000000 */
[----:B------:R-:W-:-:S03]  /*0930*/  ISETP.GE.U32.AND P0, PT, R44, 0x17d, PT ;  /* 0x0000017d2c00780c */ /* 0x000fc60003f06070 */
[C---:B------:R-:W-:Y:S01]  /*0940*/  IMAD R52, R58.reuse, 0x1000, R47 ;  /* 0x000010003a347824 */ /* 0x040fe200078e022f */
[----:B------:R-:W-:Y:S01]  /*0950*/  ISETP.GE.U32.AND.EX P0, PT, R3, RZ, PT, P0 ;  /* 0x000000ff0300720c */ /* 0x000fe20003f06100 */
[C---:B------:R-:W-:Y:S01]  /*0960*/  IMAD R54, R58.reuse, 0x800, R46 ;  /* 0x000008003a367824 */ /* 0x040fe200078e022e */
[----:B------:R-:W-:-:S04]  /*0970*/  IADD3 R58, R58, 0x1, RZ ;  /* 0x000000013a3a7810 */ /* 0x000fc80007ffe0ff */
[----:B------:R-:W-:Y:S04]  /*0980*/  LDSM.16.M88.2 R48, [R54+0x3000] ;  /* 0x003000003630783b */ /* 0x000fe80000000100 */
[----:B------:R-:W2:Y:S04]  /*0990*/  LDSM.16.M88.4 R16, [R52] ;  /* 0x000000003410783b */ /* 0x000ea80000000200 */
[----:B-1----:R1:W3:Y:S02]  /*09a0*/  LDSM.16.M88.4 R12, [R52+0x800] ;  /* 0x00080000340c783b */ /* 0x0022e40000000200 */
[----:B-1----:R-:W-:-:S05]  /*09b0*/  SEL R52, R53, RZ, !P1 ;  /* 0x000000ff35347207 */ /* 0x002fca0004800000 */
[----:B------:R-:W-:Y:S01]  /*09c0*/  IMAD R53, R52, 0x1000, R51 ;  /* 0x0000100034357824 */ /* 0x000fe200078e0233 */
[-C--:B--2---:R-:W-:Y:S08]  /*09d0*/  IMMA.16832.S8.S8.SAT R8, R16.ROW, R48.reuse.COL, R8 ;  /* 0x0000003010087237 */ /* 0x084ff00000445c08 */
[----:B---3--:R-:W-:Y:S01]  /*09e0*/  IMMA.16832.S8.S8.SAT R40, R12.ROW, R48.COL, R40 ;  /* 0x000000300c287237 */ /* 0x008fe20000445c28 */
[----:B------:R-:W1:Y:S07]  /*09f0*/  LDSM.16.M88.2 R48, [R54+0x3200] ;  /* 0x003200003630783b */ /* 0x000e6e0000000100 */
[-C--:B-1----:R-:W-:Y:S08]  /*0a00*/  IMMA.16832.S8.S8.SAT R36, R16.ROW, R48.reuse.COL, R36 ;  /* 0x0000003010247237 */ /* 0x082ff00000445c24 */
[----:B------:R-:W-:Y:S01]  /*0a10*/  IMMA.16832.S8.S8.SAT R32, R12.ROW, R48.COL, R32 ;  /* 0x000000300c207237 */ /* 0x000fe20000445c20 */
[----:B------:R-:W1:Y:S07]  /*0a20*/  LDSM.16.M88.2 R48, [R54+0x3400] ;  /* 0x003400003630783b */ /* 0x000e6e0000000100 */
[-C--:B-1----:R-:W-:Y:S08]  /*0a30*/  IMMA.16832.S8.S8.SAT R28, R16.ROW, R48.reuse.COL, R28 ;  /* 0x00000030101c7237 */ /* 0x082ff00000445c1c */
[----:B------:R-:W-:Y:S01]  /*0a40*/  IMMA.16832.S8.S8.SAT R24, R12.ROW, R48.COL, R24 ;  /* 0x000000300c187237 */ /* 0x000fe20000445c18 */
[----:B------:R1:W2:Y:S02]  /*0a50*/  LDSM.16.M88.2 R48, [R54+0x3600] ;  /* 0x003600003630783b */ /* 0x0002a40000000100 */
[----:B-1----:R-:W-:-:S02]  /*0a60*/  IMAD.MOV.U32 R54, RZ, RZ, R60 ;  /* 0x000000ffff367224 */ /* 0x002fc400078e003c */
[----:B------:R-:W-:Y:S01]  /*0a70*/  BAR.SYNC.DEFER_BLOCKING 0x0 ;  /* 0x0000000000007b1d */ /* 0x000fe20000010000 */
[C---:B------:R-:W-:Y:S01]  /*0a80*/  IMAD R60, R52.reuse, 0x800, R50 ;  /* 0x00000800343c7824 */ /* 0x040fe200078e0232 */
[----:B------:R-:W-:-:S04]  /*0a90*/  IADD3 R52, R52, 0x1, RZ ;  /* 0x0000000134347810 */ /* 0x000fc80007ffe0ff */
[----:B------:R-:W-:Y:S01]  /*0aa0*/  @!PT LDS RZ, [RZ] ;  /* 0x00000000fffff984 */ /* 0x000fe20000000800 */
[----:B------:R-:W-:Y:S01]  /*0ab0*/  @!PT LDS RZ, [RZ] ;  /* 0x00000000fffff984 */ /* 0x000fe20000000800 */
[----:B------:R-:W-:Y:S01]  /*0ac0*/  @!PT LDS RZ, [RZ] ;  /* 0x00000000fffff984 */ /* 0x000fe20000000800 */
[----:B------:R1:W-:Y:S04]  /*0ad0*/  LDGSTS.E.BYPASS.128 [R53], [R54.64], !P0 ;  /* 0x0000000036357fae */ /* 0x0003e8000c101c44 */
[----:B------:R-:W0:Y:S01]  /*0ae0*/  LDGDEPBAR ;  /* 0x00000000000079af */ /* 0x000e220000000000 */
[----:B--2---:R-:W-:Y:S03]  /*0af0*/  IMMA.16832.S8.S8.SAT R20, R16.ROW, R48.COL, R20 ;  /* 0x0000003010147237 */ /* 0x004fe60000445c14 */
[----:B------:R2:W-:Y:S01]  /*0b00*/  LDGSTS.E.64 [R60+0x3000], [R56.64], !P0 ;  /* 0x03000000383c7fae */ /* 0x0005e2000c121a44 */
[----:B------:R-:W-:-:S03]  /*0b10*/  ISETP.GE.AND P0, PT, R58, 0x3, PT ;  /* 0x000000033a00780c */ /* 0x000fc60003f06270 */
[----:B------:R-:W0:Y:S01]  /*0b20*/  LDGDEPBAR ;  /* 0x00000000000079af */ /* 0x000e220000000000 */
[----:B------:R-:W-:Y:S01]  /*0b30*/  SEL R58, R58, RZ, !P0 ;  /* 0x000000ff3a3a7207 */ /* 0x000fe20004000000 */
[----:B------:R-:W-:Y:S04]  /*0b40*/  IMMA.16832.S8.S8.SAT R4, R12.ROW, R48.COL, R4 ;  /* 0x000000300c047237 */ /* 0x000fe80000445c04 */
[C---:B-1----:R-:W-:Y:S02]  /*0b50*/  IMAD R53, R58.reuse, 0x1000, R47 ;  /* 0x000010003a357824 */ /* 0x042fe400078e022f */
[----:B------:R-:W-:Y:S01]  /*0b60*/  IMAD R59, R58, 0x800, R46 ;  /* 0x000008003a3b7824 */ /* 0x000fe200078e022e */
[----:B--2---:R-:W-:Y:S01]  /*0b70*/  IADD3 R60, P2, R54, 0x80, RZ ;  /* 0x00000080363c7810 */ /* 0x004fe20007f5e0ff */
[----:B------:R-:W-:-:S04]  /*0b80*/  DEPBAR.LE SB0, 0x4 ;  /* 0x000081000000791a */ /* 0x000fc80000000000 */
[----:B------:R-:W-:Y:S06]  /*0b90*/  BAR.SYNC.DEFER_BLOCKING 0x0 ;  /* 0x0000000000007b1d */ /* 0x000fec0000010000 */
[----:B------:R-:W-:Y:S04]  /*0ba0*/  LDSM.16.M88.2 R48, [R59+0x3000] ;  /* 0x003000003b30783b */ /* 0x000fe80000000100 */
[----:B------:R-:W1:Y:S04]  /*0bb0*/  LDSM.16.M88.4 R16, [R53] ;  /* 0x000000003510783b */ /* 0x000e680000000200 */
[----:B------:R-:W2:Y:S01]  /*0bc0*/  LDSM.16.M88.4 R12, [R53+0x800] ;  /* 0x00080000350c783b */ /* 0x000ea20000000200 */
[-C--:B-1----:R-:W-:Y:S08]  /*0bd0*/  IMMA.16832.S8.S8.SAT R8, R16.ROW, R48.reuse.COL, R8 ;  /* 0x0000003010087237 */ /* 0x082ff00000445c08 */
[----:B--2---:R-:W-:Y:S01]  /*0be0*/  IMMA.16832.S8.S8.SAT R40, R12.ROW, R48.COL, R40 ;  /* 0x000000300c287237 */ /* 0x004fe20000445c28 */
[----:B------:R-:W1:Y:S07]  /*0bf0*/  LDSM.16.M88.2 R48, [R59+0x3200] ;  /* 0x003200003b30783b */ /* 0x000e6e0000000100 */
[-C--:B-1----:R-:W-:Y:S08]  /*0c00*/  IMMA.16832.S8.S8.SAT R36, R16.ROW, R48.reuse.COL, R36 ;  /* 0x0000003010247237 */ /* 0x082ff00000445c24 */
[----:B------:R-:W-:Y:S01]  /*0c10*/  IMMA.16832.S8.S8.SAT R32, R12.ROW, R48.COL, R32 ;  /* 0x000000300c207237 */ /* 0x000fe20000445c20 */
[----:B------:R-:W1:Y:S07]  /*0c20*/  LDSM.16.M88.2 R48, [R59+0x3400] ;  /* 0x003400003b30783b */ /* 0x000e6e0000000100 */
[-C--:B-1----:R-:W-:Y:S08]  /*0c30*/  IMMA.16832.S8.S8.SAT R28, R16.ROW, R48.reuse.COL, R28 ;  /* 0x00000030101c7237 */ /* 0x082ff00000445c1c */
[----:B------:R-:W-:Y:S01]  /*0c40*/  IMMA.16832.S8.S8.SAT R24, R12.ROW, R48.COL, R24 ;  /* 0x000000300c187237 */ /* 0x000fe20000445c18 */
[----:B------:R-:W1:Y:S07]  /*0c50*/  LDSM.16.M88.2 R48, [R59+0x3600] ;  /* 0x003600003b30783b */ /* 0x000e6e0000000100 */
[-C--:B-1----:R-:W-:Y:S01]  /*0c60*/  IMMA.16832.S8.S8.SAT R20, R16.ROW, R48.reuse.COL, R20 ;  /* 0x0000003010147237 */ /* 0x082fe20000445c14 */
[----:B------:R-:W-:Y:S06]  /*0c70*/  BAR.SYNC.DEFER_BLOCKING 0x0 ;  /* 0x0000000000007b1d */ /* 0x000fec0000010000 */
[----:B------:R-:W-:Y:S01]  /*0c80*/  IADD3 R16, P1, R44, 0x1, RZ ;  /* 0x000000012c107810 */ /* 0x000fe20007f3e0ff */
[----:B------:R-:W-:Y:S03]  /*0c90*/  IMMA.16832.S8.S8.SAT R4, R12.ROW, R48.COL, R4 ;  /* 0x000000300c047237 */ /* 0x000fe60000445c04 */
[----:B------:R-:W-:Y:S01]  /*0ca0*/  ISETP.GE.U32.AND P0, PT, R16, 0x17d, PT ;  /* 0x0000017d1000780c */ /* 0x000fe20003f06070 */
[----:B------:R-:W-:Y:S01]  /*0cb0*/  IMAD.X R16, RZ, RZ, R3, P1 ;  /* 0x000000ffff107224 */ /* 0x000fe200008e0603 */
[----:B------:R-:W-:-:S04]  /*0cc0*/  ISETP.GE.AND P1, PT, R52, 0x3, PT ;  /* 0x000000033400780c */ /* 0x000fc80003f26270 */
[----:B------:R-:W-:Y:S02]  /*0cd0*/  ISETP.GE.U32.AND.EX P0, PT, R16, RZ, PT, P0 ;  /* 0x000000ff1000720c */ /* 0x000fe40003f06100 */
[----:B------:R-:W-:Y:S02]  /*0ce0*/  SEL R53, R52, RZ, !P1 ;  /* 0x000000ff34357207 */ /* 0x000fe40004800000 */
[----:B------:R-:W-:-:S03]  /*0cf0*/  IADD3 R52, R58, 0x1, RZ ;  /* 0x000000013a347810 */ /* 0x000fc60007ffe0ff */
[C---:B------:R-:W-:Y:S02]  /*0d00*/  IMAD R17, R53.reuse, 0x1000, R51 ;  /* 0x0000100035117824 */ /* 0x040fe400078e0233 */
[C---:B------:R-:W-:Y:S01]  /*0d10*/  IMAD R19, R53.reuse, 0x800, R50 ;  /* 0x0000080035137824 */ /* 0x040fe200078e0232 */
[----:B------:R-:W-:-:S03]  /*0d20*/  IADD3 R53, R53, 0x1, RZ ;  /* 0x0000000135357810 */ /* 0x000fc60007ffe0ff */
[----:B------:R-:W-:Y:S01]  /*0d30*/  @!PT LDS RZ, [RZ] ;  /* 0x00000000fffff984 */ /* 0x000fe20000000800 */
[----:B------:R-:W-:Y:S01]  /*0d40*/  @!PT LDS RZ, [RZ] ;  /* 0x00000000fffff984 */ /* 0x000fe20000000800 */
[----:B------:R-:W-:Y:S01]  /*0d50*/  @!PT LDS RZ, [RZ] ;  /* 0x00000000fffff984 */ /* 0x000fe20000000800 */
[----:B------:R1:W-:Y:S04]  /*0d60*/  LDGSTS.E.BYPASS.128 [R17], [R54.64+0x20], !P0 ;  /* 0x0000002036117fae */ /* 0x0003e8000c101c44 */
[----:B------:R-:W0:Y:S04]  /*0d70*/  LDGDEPBAR ;  /* 0x00000000000079af */ /* 0x000e280000000000 */
[----:B------:R1:W-:Y:S01]  /*0d80*/  LDGSTS.E.64 [R19+0x3000], [R56.64+0x20], !P0 ;  /* 0x0300002038137fae */ /* 0x0003e2000c121a44 */
[----:B------:R-:W-:-:S03]  /*0d90*/  ISETP.GE.AND P0, PT, R52, 0x3, PT ;  /* 0x000000033400780c */ /* 0x000fc60003f06270 */
[----:B------:R-:W0:Y:S01]  /*0da0*/  LDGDEPBAR ;  /* 0x00000000000079af */ /* 0x000e220000000000 */
[----:B------:R-:W-:-:S05]  /*0db0*/  SEL R52, R52, RZ, !P0 ;  /* 0x000000ff34347207 */ /* 0x000fca0004000000 */
[C---:B------:R-:W-:Y:S02]  /*0dc0*/  IMAD R59, R52.reuse, 0x1000, R47 ;  /* 0x00001000343b7824 */ /* 0x040fe400078e022f */
[C---:B------:R-:W-:Y:S01]  /*0dd0*/  IMAD R58, R52.reuse, 0x800, R46 ;  /* 0x00000800343a7824 */ /* 0x040fe200078e022e */
[----:B------:R-:W-:Y:S01]  /*0de0*/  IADD3 R52, R52, 0x1, RZ ;  /* 0x0000000134347810 */ /* 0x000fe20007ffe0ff */
[----:B------:R-:W-:-:S04]  /*0df0*/  DEPBAR.LE SB0, 0x4 ;  /* 0x000081000000791a */ /* 0x000fc80000000000 */
[----:B------:R-:W-:Y:S06]  /*0e00*/  BAR.SYNC.DEFER_BLOCKING 0x0 ;  /* 0x0000000000007b1d */ /* 0x000fec0000010000 */
[----:B------:R-:W-:Y:S04]  /*0e10*/  LDSM.16.M88.2 R48, [R58+0x3000] ;  /* 0x003000003a30783b */ /* 0x000fe80000000100 */
[----:B-1----:R-:W1:Y:S04]  /*0e20*/  LDSM.16.M88.4 R16, [R59] ;  /* 0x000000003b10783b */ /* 0x002e680000000200 */
        /* <DEDUP_REMOVED lines=18> */
[----:B------:R-:W-:-:S05]  /*0f50*/  SEL R53, R53, RZ, !P1 ;  /* 0x000000ff35357207 */ /* 0x000fca0004800000 */
        /* <DEDUP_REMOVED lines=13> */
[----:B------:R-:W-:Y:S01]  /*1030*/  IMAD R58, R52, 0x800, R46 ;  /* 0x00000800343a7824 */ /* 0x000fe200078e022e */
        /* <DEDUP_REMOVED lines=23> */
[----:B------:R-:W-:-:S03]  /*11b0*/  IADD3 R59, P1, R56, 0x80, RZ ;  /* 0x00000080383b7810 */ /* 0x000fc60007f3e0ff */
[C---:B------:R-:W-:Y:S02]  /*11c0*/  IMAD R17, R53.reuse, 0x1000, R51 ;  /* 0x0000100035117824 */ /* 0x040fe400078e0233 */
[----:B------:R-:W-:Y:S02]  /*11d0*/  IMAD R13, R53, 0x800, R50 ;  /* 0x00000800350d7824 */ /* 0x000fe400078e0232 */
[----:B------:R-:W-:Y:S02]  /*11e0*/  IMAD.X R61, RZ, RZ, R57, P1 ;  /* 0x000000ffff3d7224 */ /* 0x000fe400008e0639 */
[----:B------:R-:W-:Y:S01]  /*11f0*/  @!PT LDS RZ, [RZ] ;  /* 0x00000000fffff984 */ /* 0x000fe20000000800 */
[----:B------:R-:W-:Y:S01]  /*1200*/  @!PT LDS RZ, [RZ] ;  /* 0x00000000fffff984 */ /* 0x000fe20000000800 */
[----:B------:R-:W-:Y:S01]  /*1210*/  @!PT LDS RZ, [RZ] ;  /* 0x00000000fffff984 */ /* 0x000fe20000000800 */
[----:B------:R1:W-:Y:S04]  /*1220*/  LDGSTS.E.BYPASS.128 [R17], [R54.64+0x60], !P0 ;  /* 0x0000006036117fae */ /* 0x0003e8000c101c44 */
[----:B------:R-:W0:Y:S04]  /*1230*/  LDGDEPBAR ;  /* 0x00000000000079af */ /* 0x000e280000000000 */
[----:B------:R2:W-:Y:S01]  /*1240*/  LDGSTS.E.64 [R13+0x3000], [R56.64+0x60], !P0 ;  /* 0x03000060380d7fae */ /* 0x0005e2000c121a44 */
[----:B------:R-:W-:-:S03]  /*1250*/  IADD3 R44, P0, R44, 0x4, RZ ;  /* 0x000000042c2c7810 */ /* 0x000fc60007f1e0ff */
[----:B------:R-:W0:Y:S01]  /*1260*/  LDGDEPBAR ;  /* 0x00000000000079af */ /* 0x000e220000000000 */
[----:B-1----:R-:W-:Y:S02]  /*1270*/  IMAD.X R55, RZ, RZ, R55, P2 ;  /* 0x000000ffff377224 */ /* 0x002fe400010e0637 */
[----:B------:R-:W-:Y:S01]  /*1280*/  IMAD.X R3, RZ, RZ, R3, P0 ;  /* 0x000000ffff037224 */ /* 0x000fe200000e0603 */
[----:B------:R-:W-:-:S04]  /*1290*/  ISETP.NE.U32.AND P0, PT, R44, 0x180, PT ;  /* 0x000001802c00780c */ /* 0x000fc80003f05070 */
[----:B------:R-:W-:-:S13]  /*12a0*/  ISETP.NE.AND.EX P0, PT, R3, RZ, PT, P0 ;  /* 0x000000ff0300720c */ /* 0x000fda0003f05300 */
[----:B--2---:R-:W-:Y:S05]  /*12b0*/  @P0 BRA `(.L_x_0) ;  /* 0xfffff5e000000947 */ /* 0x004fea000383ffff */
[C---:B------:R-:W-:Y:S01]  /*12c0*/  IMAD.SHL.U32 R3, R45.reuse, 0x10, RZ ;  /* 0x000000102d037824 */ /* 0x040fe200078e00ff */
[C---:B------:R-:W-:Y:S01]  /*12d0*/  LOP3.LUT R13, R45.reuse, 0x80, RZ, 0xc0, !PT ;  /* 0x000000802d0d7812 */ /* 0x040fe200078ec0ff */
[----:B------:R-:W-:Y:S01]  /*12e0*/  IMAD.SHL.U32 R12, R45, 0x2, RZ ;  /* 0x000000022d0c7824 */ /* 0x000fe200078e00ff */
[----:B------:R-:W-:-:S04]  /*12f0*/  DEPBAR.LE SB0, 0x0 ;  /* 0x000080000000791a */ /* 0x000fc80000000000 */
[----:B------:R-:W-:Y:S01]  /*1300*/  LOP3.LUT R3, R3, 0x5c0, RZ, 0xc0, !PT ;  /* 0x000005c003037812 */ /* 0x000fe200078ec0ff */
[----:B------:R-:W-:Y:S01]  /*1310*/  IMAD.SHL.U32 R15, R45, 0x4, RZ ;  /* 0x000000042d0f7824 */ /* 0x000fe200078e00ff */
[----:B------:R-:W-:Y:S02]  /*1320*/  SHF.R.U32.HI R19, RZ, 0x2, R45 ;  /* 0x00000002ff137819 */ /* 0x000fe4000001162d */
[----:B------:R-:W-:Y:S02]  /*1330*/  LOP3.LUT R12, R3, 0x6, R12, 0xf8, !PT ;  /* 0x00000006030c7812 */ /* 0x000fe400078ef80c */
[----:B------:R-:W-:Y:S02]  /*1340*/  LOP3.LUT R3, R0, 0x3c, R15, 0xf8, !PT ;  /* 0x0000003c00037812 */ /* 0x000fe400078ef80f */
[----:B------:R-:W-:Y:S01]  /*1350*/  LOP3.LUT R0, R15, 0x3fc, RZ, 0xc0, !PT ;  /* 0x000003fc0f007812 */ /* 0x000fe200078ec0ff */
[----:B------:R-:W-:Y:S01]  /*1360*/  IMAD R12, R13, 0x10, R12 ;  /* 0x000000100d0c7824 */ /* 0x000fe200078e020c */
[----:B------:R-:W-:-:S02]  /*1370*/  LOP3.LUT R13, R45, 0xf0, RZ, 0xc0, !PT ;  /* 0x000000f02d0d7812 */ /* 0x000fc400078ec0ff */
[C---:B------:R-:W-:Y:S02]  /*1380*/  LOP3.LUT R14, R0.reuse, 0x400, RZ, 0xfc, !PT ;  /* 0x00000400000e7812 */ /* 0x040fe400078efcff */
[C---:B------:R-:W-:Y:S01]  /*1390*/  LOP3.LUT R16, R0.reuse, 0x800, RZ, 0xfc, !PT ;  /* 0x0000080000107812 */ /* 0x040fe200078efcff */
[----:B------:R-:W-:Y:S01]  /*13a0*/  IMAD R18, R0, 0x4, R13 ;  /* 0x0000000400127824 */ /* 0x000fe200078e020d */
[----:B------:R-:W-:Y:S02]  /*13b0*/  SHF.R.U32.HI R15, RZ, 0x2, R14 ;  /* 0x00000002ff0f7819 */ /* 0x000fe4000001160e */
[C---:B------:R-:W-:Y:S02]  /*13c0*/  LOP3.LUT R13, R12.reuse, 0x8, R19, 0xf8, !PT ;  /* 0x000000080c0d7812 */ /* 0x040fe400078ef813 */
[----:B------:R-:W-:Y:S02]  /*13d0*/  SHF.R.U32.HI R14, RZ, 0x2, R12 ;  /* 0x00000002ff0e7819 */ /* 0x000fe4000001160c */
[----:B------:R-:W-:-:S02]  /*13e0*/  IADD3 R12, R12, 0x200, RZ ;  /* 0x000002000c0c7810 */ /* 0x000fc40007ffe0ff */
[----:B------:R-:W-:Y:S02]  /*13f0*/  SHF.R.U32.HI R16, RZ, 0x2, R16 ;  /* 0x00000002ff107819 */ /* 0x000fe40000011610 */
[----:B------:R-:W-:Y:S02]  /*1400*/  SHF.R.U32.HI R12, RZ, 0x2, R12 ;  /* 0x00000002ff0c7819 */ /* 0x000fe4000001160c */
[----:B------:R-:W-:Y:S02]  /*1410*/  LOP3.LUT R19, R16, 0x2f0, RZ, 0xc0, !PT ;  /* 0x000002f010137812 */ /* 0x000fe400078ec0ff */
[----:B------:R-:W-:Y:S02]  /*1420*/  LOP3.LUT R14, R14, 0x3fc, RZ, 0xc0, !PT ;  /* 0x000003fc0e0e7812 */ /* 0x000fe400078ec0ff */
[----:B------:R-:W-:Y:S01]  /*1430*/  LOP3.LUT R52, R12, 0x3fc, RZ, 0xc0, !PT ;  /* 0x000003fc0c347812 */ /* 0x000fe200078ec0ff */
[----:B------:R-:W-:Y:S01]  /*1440*/  IMAD R16, R0, 0x4, R19 ;  /* 0x0000000400107824 */ /* 0x000fe200078e0213 */
[----:B------:R-:W-:Y:S01]  /*1450*/  BAR.SYNC.DEFER_BLOCKING 0x0 ;  /* 0x0000000000007b1d */ /* 0x000fe20000010000 */
[----:B------:R-:W-:Y:S01]  /*1460*/  LOP3.LUT R12, R12, 0x3f0, RZ, 0xc0, !PT ;  /* 0x000003f00c0c7812 */ /* 0x000fe200078ec0ff */
[C---:B------:R-:W-:Y:S01]  /*1470*/  IMAD R19, R13.reuse, 0x4, R14 ;  /* 0x000000040d137824 */ /* 0x040fe200078e020e */
[----:B------:R-:W-:Y:S01]  /*1480*/  LOP3.LUT R17, R0, 0xc00, RZ, 0xfc, !PT ;  /* 0x00000c0000117812 */ /* 0x000fe200078efcff */
[----:B------:R-:W-:Y:S01]  /*1490*/  IMAD R52, R13, 0x4, R52 ;  /* 0x000000040d347824 */ /* 0x000fe200078e0234 */
[----:B------:R-:W-:Y:S01]  /*14a0*/  LOP3.LUT R15, R15, 0x1f0, RZ, 0xc0, !PT ;  /* 0x000001f00f0f7812 */ /* 0x000fe200078ec0ff */
[----:B------:R-:W-:Y:S01]  /*14b0*/  IMAD R53, R13, 0x4, R12 ;  /* 0x000000040d357824 */ /* 0x000fe200078e020c */
[----:B------:R-:W-:-:S02]  /*14c0*/  SHF.R.U32.HI R17, RZ, 0x2, R17 ;  /* 0x00000002ff117819 */ /* 0x000fc40000011611 */
[----:B------:R-:W-:Y:S02]  /*14d0*/  SHF.R.U32.HI R45, RZ, 0x4, R45 ;  /* 0x00000004ff2d7819 */ /* 0x000fe4000001162d */
[----:B------:R-:W-:Y:S01]  /*14e0*/  LOP3.LUT R47, R17, 0x3f0, RZ, 0xc0, !PT ;  /* 0x000003f0112f7812 */ /* 0x000fe200078ec0ff */
[C---:B------:R-:W-:Y:S01]  /*14f0*/  IMAD R17, R0.reuse, 0x4, R15 ;  /* 0x0000000400117824 */ /* 0x040fe200078e020f */
[----:B------:R-:W-:Y:S02]  /*1500*/  SGXT.U32 R45, R45, 0x4 ;  /* 0x000000042d2d781a */ /* 0x000fe40000000000 */
[----:B------:R-:W-:Y:S01]  /*1510*/  ISETP.GE.AND P0, PT, R3, 0xc00, PT ;  /* 0x00000c000300780c */ /* 0x000fe20003f06270 */
[----:B------:R-:W-:Y:S01]  /*1520*/  IMAD R0, R0, 0x4, R47 ;  /* 0x0000000400007824 */ /* 0x000fe200078e022f */
[----:B------:R-:W-:-:S04]  /*1530*/  LOP3.LUT R2, R45, R2, RZ, 0xfc, !PT ;  /* 0x000000022d027212 */ /* 0x000fc800078efcff */
[C---:B------:R-:W-:Y:S01]  /*1540*/  ISETP.LT.AND P1, PT, R2.reuse, 0x200, !P0 ;  /* 0x000002000200780c */ /* 0x040fe20004721270 */
[C---:B------:R-:W-:Y:S01]  /*1550*/  IMAD R3, R2.reuse, 0xc00, R3 ;  /* 0x00000c0002037824 */ /* 0x040fe200078e0203 */
[----:B------:R-:W-:Y:S04]  /*1560*/  STS.64 [R19], R8 ;  /* 0x0000000813007388 */ /* 0x000fe80000000a00 */
[----:B------:R-:W-:Y:S04]  /*1570*/  STS.64 [R52+0x800], R10 ;  /* 0x0008000a34007388 */ /* 0x000fe80000000a00 */
[----:B------:R-:W-:Y:S04]  /*1580*/  STS.64 [R19+0x40], R36 ;  /* 0x0000402413007388 */ /* 0x000fe80000000a00 */
[----:B------:R-:W-:Y:S04]  /*1590*/  STS.64 [R53+0x840], R38 ;  /* 0x0008402635007388 */ /* 0x000fe80000000a00 */
[----:B------:R-:W-:Y:S04]  /*15a0*/  STS.64 [R19+0x80], R28 ;  /* 0x0000801c13007388 */ /* 0x000fe80000000a00 */
[----:B------:R-:W-:Y:S04]  /*15b0*/  STS.64 [R53+0x880], R30 ;  /* 0x0008801e35007388 */ /* 0x000fe80000000a00 */
[----:B------:R-:W-:Y:S04]  /*15c0*/  STS.64 [R19+0xc0], R20 ;  /* 0x0000c01413007388 */ /* 0x000fe80000000a00 */
[----:B------:R-:W-:Y:S04]  /*15d0*/  STS.64 [R53+0x8c0], R22 ;  /* 0x0008c01635007388 */ /* 0x000fe80000000a00 */
[----:B------:R-:W-:Y:S06]  /*15e0*/  BAR.SYNC.DEFER_BLOCKING 0x0 ;  /* 0x0000000000007b1d */ /* 0x000fec0000010000 */
[----:B------:R-:W1:Y:S04]  /*15f0*/  LDS.128 R12, [R18] ;  /* 0x00000000120c7984 */ /* 0x000e680000000c00 */
[----:B------:R-:W2:Y:S04]  /*1600*/  LDS.128 R44, [R17+0x1000] ;  /* 0x00100000112c7984 */ /* 0x000ea80000000c00 */
[----:B------:R-:W3:Y:S04]  /*1610*/  LDS.128 R8, [R16+0x2000] ;  /* 0x0020000010087984 */ /* 0x000ee80000000c00 */
[----:B------:R-:W4:Y:S04]  /*1620*/  LDS.128 R36, [R0+0x3000] ;  /* 0x0030000000247984 */ /* 0x000f280000000c00 */
[----:B------:R-:W-:Y:S06]  /*1630*/  BAR.SYNC.DEFER_BLOCKING 0x0 ;  /* 0x0000000000007b1d */ /* 0x000fec0000010000 */
[----:B------:R1:W-:Y:S04]  /*1640*/  STS.64 [R19], R40 ;  /* 0x0000002813007388 */ /* 0x0003e80000000a00 */
[----:B------:R-:W-:Y:S04]  /*1650*/  STS.64 [R52+0x800], R42 ;  /* 0x0008002a34007388 */ /* 0x000fe80000000a00 */
[----:B------:R2:W-:Y:S04]  /*1660*/  STS.64 [R19+0x40], R32 ;  /* 0x0000402013007388 */ /* 0x0005e80000000a00 */
[----:B------:R-:W-:Y:S01]  /*1670*/  STS.64 [R53+0x840], R34 ;  /* 0x0008402235007388 */ /* 0x000fe20000000a00 */
[----:B-1----:R-:W-:-:S03]  /*1680*/  LOP3.LUT R40, R2, 0x10, RZ, 0xfc, !PT ;  /* 0x0000001002287812 */ /* 0x002fc600078efcff */
[----:B------:R1:W-:Y:S01]  /*1690*/  STS.64 [R19+0x80], R24 ;  /* 0x0000801813007388 */ /* 0x0003e20000000a00 */
[----:B------:R-:W-:-:S03]  /*16a0*/  ISETP.LT.AND P6, PT, R40, 0x200, !P0 ;  /* 0x000002002800780c */ /* 0x000fc600047c1270 */
[----:B------:R3:W-:Y:S01]  /*16b0*/  STS.64 [R53+0x880], R26 ;  /* 0x0008801a35007388 */ /* 0x0007e20000000a00 */
[----:B--2---:R-:W-:-:S03]  /*16c0*/  IADD3 R33, R3, 0x48000, RZ ;  /* 0x0004800003217810 */ /* 0x004fc60007ffe0ff */
[----:B------:R2:W-:Y:S04]  /*16d0*/  STS.64 [R19+0xc0], R4 ;  /* 0x0000c00413007388 */ /* 0x0005e80000000a00 */
[----:B------:R4:W-:Y:S01]  /*16e0*/  STS.64 [R53+0x8c0], R6 ;  /* 0x0008c00635007388 */ /* 0x0009e20000000a00 */
[----:B-1----:R-:W-:Y:S02]  /*16f0*/  LOP3.LUT R24, R2, 0x20, RZ, 0xfc, !PT ;  /* 0x0000002002187812 */ /* 0x002fe400078efcff */
[C---:B------:R-:W-:Y:S01]  /*1700*/  IADD3 R25, R3.reuse, 0x24000, RZ ;  /* 0x0002400003197810 */ /* 0x040fe20007ffe0ff */
[----:B------:R-:W-:Y:S01]  /*1710*/  BAR.SYNC.DEFER_BLOCKING 0x0 ;  /* 0x0000000000007b1d */ /* 0x000fe20000010000 */
[----:B------:R-:W-:Y:S02]  /*1720*/  ISETP.LT.AND P5, PT, R24, 0x200, !P0 ;  /* 0x000002001800780c */ /* 0x000fe400047a1270 */
[----:B---3--:R-:W-:Y:S01]  /*1730*/  IADD3 R27, R3, 0x3c000, RZ ;  /* 0x0003c000031b7810 */ /* 0x008fe20007ffe0ff */
[----:B--2---:R-:W-:Y:S01]  /*1740*/  IMAD.MOV.U32 R4, RZ, RZ, 0x4 ;  /* 0x00000004ff047424 */ /* 0x004fe200078e00ff */
[----:B------:R-:W-:-:S02]  /*1750*/  LOP3.LUT R5, R2, 0x40, RZ, 0xfc, !PT ;  /* 0x0000004002057812 */ /* 0x000fc400078efcff */
[C---:B------:R-:W-:Y:S01]  /*1760*/  LOP3.LUT R19, R2.reuse, 0x30, RZ, 0xfc, !PT ;  /* 0x0000003002137812 */ /* 0x040fe200078efcff */
[-C--:B----4-:R-:W-:Y:S01]  /*1770*/  IMAD.WIDE R6, R3, R4.reuse, c[0x0][0x170] ;  /* 0x00005c0003067625 */ /* 0x090fe200078e0204 */
[----:B------:R-:W-:Y:S02]  /*1780*/  ISETP.LT.AND P3, PT, R5, 0x200, !P0 ;  /* 0x000002000500780c */ /* 0x000fe40004761270 */
[C---:B------:R-:W-:Y:S01]  /*1790*/  LOP3.LUT R5, R2.reuse, 0x60, RZ, 0xfc, !PT ;  /* 0x0000006002057812 */ /* 0x040fe200078efcff */
[----:B------:R-:W-:Y:S01]  /*17a0*/  IMAD.WIDE R24, R25, R4, c[0x0][0x170] ;  /* 0x00005c0019187625 */ /* 0x000fe200078e0204 */
[----:B------:R-:W-:Y:S02]  /*17b0*/  ISETP.LT.AND P4, PT, R19, 0x200, !P0 ;  /* 0x000002001300780c */ /* 0x000fe40004781270 */
[----:B------:R-:W-:Y:S01]  /*17c0*/  IADD3 R19, R3, 0x18000, RZ ;  /* 0x0001800003137810 */ /* 0x000fe20007ffe0ff */
[----:B------:R1:W2:Y:S04]  /*17d0*/  LDS.128 R20, [R18] ;  /* 0x0000000012147984 */ /* 0x0002a80000000c00 */
[----:B------:R3:W4:Y:S04]  /*17e0*/  LDS.128 R28, [R17+0x1000] ;  /* 0x00100000111c7984 */ /* 0x0007280000000c00 */
[----:B------:R3:W4:Y:S01]  /*17f0*/  LDS.128 R48, [R16+0x2000] ;  /* 0x0020000010307984 */ /* 0x0007220000000c00 */
[----:B-1----:R-:W-:-:S02]  /*1800*/  LOP3.LUT R18, R2, 0x50, RZ, 0xfc, !PT ;  /* 0x0000005002127812 */ /* 0x002fc400078efcff */
[----:B------:R-:W-:Y:S01]  /*1810*/  LOP3.LUT R2, R2, 0x70, RZ, 0xfc, !PT ;  /* 0x0000007002027812 */ /* 0x000fe200078efcff */
[----:B------:R1:W-:Y:S01]  /*1820*/  @P1 STG.E.128 [R6.64], R12 ;  /* 0x0000000c06001986 */ /* 0x0003e2000c101d04 */
[----:B---3--:R-:W-:Y:S02]  /*1830*/  IADD3 R17, R3, 0xc000, RZ ;  /* 0x0000c00003117810 */ /* 0x008fe40007ffe0ff */
[----:B------:R-:W-:Y:S01]  /*1840*/  ISETP.LT.AND P2, PT, R18, 0x200, !P0 ;  /* 0x000002001200780c */ /* 0x000fe20004741270 */
[-C--:B------:R-:W-:Y:S01]  /*1850*/  IMAD.WIDE R18, R19, R4.reuse, c[0x0][0x170] ;  /* 0x00005c0013127625 */ /* 0x080fe200078e0204 */
[----:B------:R-:W-:Y:S02]  /*1860*/  ISETP.LT.AND P1, PT, R5, 0x200, !P0 ;  /* 0x000002000500780c */ /* 0x000fe40004721270 */
[----:B------:R-:W-:Y:S01]  /*1870*/  ISETP.LT.AND P0, PT, R2, 0x200, !P0 ;  /* 0x000002000200780c */ /* 0x000fe20004701270 */
[----:B------:R-:W-:Y:S01]  /*1880*/  IMAD.WIDE R16, R17, R4, c[0x0][0x170] ;  /* 0x00005c0011107625 */ /* 0x000fe200078e0204 */
[----:B------:R-:W-:-:S04]  /*1890*/  IADD3 R5, R3, 0x30000, RZ ;  /* 0x0003000003057810 */ /* 0x000fc80007ffe0ff */
[----:B------:R3:W-:Y:S04]  /*18a0*/  @P6 STG.E.128 [R16.64], R44 ;  /* 0x0000002c10006986 */ /* 0x0007e8000c101d04 */
[----:B------:R3:W-:Y:S01]  /*18b0*/  @P5 STG.E.128 [R18.64], R8 ;  /* 0x0000000812005986 */ /* 0x0007e2000c101d04 */
[----:B-1----:R-:W-:-:S03]  /*18c0*/  IMAD.WIDE R6, R5, R4, c[0x0][0x170] ;  /* 0x00005c0005067625 */ /* 0x002fc600078e0204 */
[----:B------:R3:W-:Y:S01]  /*18d0*/  @P4 STG.E.128 [R24.64], R36 ;  /* 0x0000002418004986 */ /* 0x0007e2000c101d04 */
[----:B------:R-:W-:-:S04]  /*18e0*/  IMAD.WIDE R12, R27, R4, c[0x0][0x170] ;  /* 0x00005c001b0c7625 */ /* 0x000fc800078e0204 */
[----:B------:R-:W-:Y:S01]  /*18f0*/  IMAD.WIDE R14, R33, R4, c[0x0][0x170] ;  /* 0x00005c00210e7625 */ /* 0x000fe200078e0204 */
[----:B--2---:R3:W-:Y:S04]  /*1900*/  @P3 STG.E.128 [R6.64], R20 ;  /* 0x0000001406003986 */ /* 0x0047e8000c101d04 */
[----:B----4-:R3:W-:Y:S04]  /*1910*/  @P2 STG.E.128 [R12.64], R28 ;  /* 0x0000001c0c002986 */ /* 0x0107e8000c101d04 */
[----:B------:R3:W-:Y:S01]  /*1920*/  @P1 STG.E.128 [R14.64], R48 ;  /* 0x000000300e001986 */ /* 0x0007e2000c101d04 */
[----:B------:R-:W-:Y:S05]  /*1930*/  @!P0 EXIT ;  /* 0x000000000000894d */ /* 0x000fea0003800000 */
[----:B---3--:R-:W1:Y:S01]  /*1940*/  LDS.128 R8, [R0+0x3000] ;  /* 0x0030000000087984 */ /* 0x008e620000000c00 */
[----:B------:R-:W-:-:S05]  /*1950*/  IADD3 R5, R3, 0x54000, RZ ;  /* 0x0005400003057810 */ /* 0x000fca0007ffe0ff */
[----:B------:R-:W-:-:S05]  /*1960*/  IMAD.WIDE R4, R5, R4, c[0x0][0x170] ;  /* 0x00005c0005047625 */ /* 0x000fca00078e0204 */
[----:B-1----:R-:W-:Y:S01]  /*1970*/  STG.E.128 [R4.64], R8 ;  /* 0x0000000804007986 */ /* 0x002fe2000c101d04 */
[----:B------:R-:W-:Y:S05]  /*1980*/  EXIT ;  /* 0x000000000000794d */ /* 0x000fea0003800000 */
.L_x_1:
[----:B------:R-:W-:-:S00]  /*1990*/  BRA `(.L_x_1) ;  /* 0xfffffff000007947 */ /* 0x000fc0000383ffff */
[----:B------:R-:W-:-:S00]  /*19a0*/  NOP ;  /* 0x0000000000007918 */ /* 0x000fc00000000000 */
        /* <DEDUP_REMOVED lines=13> */
.L_x_2:


//--------------------- .nv.shared.triton_mm      --------------------------
	.section	.nv.shared.triton_mm,"aw",@nobits
	.sectionflags	@""
	.align	16
